	.headerflags	@"EF_CUDA_TEXMODE_UNIFIED EF_CUDA_64BIT_ADDRESS EF_CUDA_ACCELERATORS EF_CUDA_SM90 EF_CUDA_VIRTUAL_SM(EF_CUDA_SM90)"
	.elftype	@"ET_EXEC"


//--------------------- .nv.info                  --------------------------
	.section	.nv.info,"",@"SHT_CUDA_INFO"
	.align	4


	//----- nvinfo : EIATTR_REGCOUNT
	.align		4
        /*0000*/ 	.byte	0x04, 0x2f
        /*0002*/ 	.short	(.L_1 - .L_0)
	.align		4
.L_0:
        /*0004*/ 	.word	index@(triton_poi_fused_argmin_3)
        /*0008*/ 	.word	0x00000010


	//----- nvinfo : EIATTR_MIN_STACK_SIZE
	.align		4
.L_1:
        /*000c*/ 	.byte	0x04, 0x12
        /*000e*/ 	.short	(.L_3 - .L_2)
	.align		4
.L_2:
        /*0010*/ 	.word	index@(triton_poi_fused_argmin_3)
        /*0014*/ 	.word	0x00000000


	//----- nvinfo : EIATTR_FRAME_SIZE
	.align		4
.L_3:
        /*0018*/ 	.byte	0x04, 0x11
        /*001a*/ 	.short	(.L_5 - .L_4)
	.align		4
.L_4:
        /*001c*/ 	.word	index@(triton_poi_fused_argmin_3)
        /*0020*/ 	.word	0x00000000


	//----- nvinfo : EIATTR_MIN_STACK_SIZE
	.align		4
.L_5:
        /*0024*/ 	.byte	0x04, 0x12
        /*0026*/ 	.short	(.L_7 - .L_6)
	.align		4
.L_6:
        /*0028*/ 	.word	index@(triton_poi_fused_argmin_3)
        /*002c*/ 	.word	0x00000000
.L_7:


//--------------------- .nv.info.triton_poi_fused_argmin_3 --------------------------
	.section	.nv.info.triton_poi_fused_argmin_3,"",@"SHT_CUDA_INFO"
	.sectionflags	@""
	.align	4


	//----- nvinfo : EIATTR_CUDA_API_VERSION
	.align		4
        /*0000*/ 	.byte	0x04, 0x37
        /*0002*/ 	.short	(.L_9 - .L_8)
.L_8:
        /*0004*/ 	.word	0x0000007c


	//----- nvinfo : EIATTR_KPARAM_INFO
	.align		4
.L_9:
        /*0008*/ 	.byte	0x04, 0x17
        /*000a*/ 	.short	(.L_11 - .L_10)
.L_10:
        /*000c*/ 	.word	0x00000000
        /*0010*/ 	.short	0x0002
        /*0012*/ 	.short	0x0010
        /*0014*/ 	.byte	0x00, 0xf0, 0x11, 0x00


	//----- nvinfo : EIATTR_KPARAM_INFO
	.align		4
.L_11:
        /*0018*/ 	.byte	0x04, 0x17
        /*001a*/ 	.short	(.L_13 - .L_12)
.L_12:
        /*001c*/ 	.word	0x00000000
        /*0020*/ 	.short	0x0001
        /*0022*/ 	.short	0x0008
        /*0024*/ 	.byte	0x00, 0xf4, 0x21, 0x00


	//----- nvinfo : EIATTR_KPARAM_INFO
	.align		4
.L_13:
        /*0028*/ 	.byte	0x04, 0x17
        /*002a*/ 	.short	(.L_15 - .L_14)
.L_14:
        /*002c*/ 	.word	0x00000000
        /*0030*/ 	.short	0x0000
        /*0032*/ 	.short	0x0000
        /*0034*/ 	.byte	0x00, 0xf4, 0x21, 0x00


	//----- nvinfo : EIATTR_SPARSE_MMA_MASK
	.align		4
.L_15:
        /*0038*/ 	.byte	0x03, 0x50
        /*003a*/ 	.short	0x0000


	//----- nvinfo : EIATTR_MAXREG_COUNT
	.align		4
        /*003c*/ 	.byte	0x03, 0x1b
        /*003e*/ 	.short	0x00ff


	//----- nvinfo : EIATTR_EXIT_INSTR_OFFSETS
	.align		4
        /*0040*/ 	.byte	0x04, 0x1c
        /*0042*/ 	.short	(.L_17 - .L_16)


	//   ....[0]....
.L_16:
        /*0044*/ 	.word	0x000004c0


	//   ....[1]....
        /*0048*/ 	.word	0x00000500


	//----- nvinfo : EIATTR_REQNTID
	.align		4
.L_17:
        /*004c*/ 	.byte	0x04, 0x10
        /*004e*/ 	.short	(.L_19 - .L_18)
.L_18:
        /*0050*/ 	.word	0x00000020
        /*0054*/ 	.word	0x00000001
        /*0058*/ 	.word	0x00000001


	//----- nvinfo : EIATTR_CBANK_PARAM_SIZE
	.align		4
.L_19:
        /*005c*/ 	.byte	0x03, 0x19
        /*005e*/ 	.short	0x0014


	//----- nvinfo : EIATTR_PARAM_CBANK
	.align		4
        /*0060*/ 	.byte	0x04, 0x0a
        /*0062*/ 	.short	(.L_21 - .L_20)
	.align		4
.L_20:
        /*0064*/ 	.word	index@(.nv.constant0.triton_poi_fused_argmin_3)
        /*0068*/ 	.short	0x0210
        /*006a*/ 	.short	0x0014


	//----- nvinfo : EIATTR_SW_WAR
	.align		4
.L_21:
        /*006c*/ 	.byte	0x04, 0x36
        /*006e*/ 	.short	(.L_23 - .L_22)
.L_22:
        /*0070*/ 	.word	0x00000008
.L_23:


//--------------------- .nv.callgraph             --------------------------
	.section	.nv.callgraph,"",@"SHT_CUDA_CALLGRAPH"
	.align	4
	.sectionentsize	8
	.align		4
        /*0000*/ 	.word	0x00000000
	.align		4
        /*0004*/ 	.word	0xffffffff
	.align		4
        /*0008*/ 	.word	0x00000000
	.align		4
        /*000c*/ 	.word	0xfffffffe
	.align		4
        /*0010*/ 	.word	0x00000000
	.align		4
        /*0014*/ 	.word	0xfffffffd
	.align		4
        /*0018*/ 	.word	0x00000000
	.align		4
        /*001c*/ 	.word	0xfffffffc


//--------------------- .text.triton_poi_fused_argmin_3 --------------------------
	.section	.text.triton_poi_fused_argmin_3,"ax",@progbits
	.align	128
        .global         triton_poi_fused_argmin_3
        .type           triton_poi_fused_argmin_3,@function
        .size           triton_poi_fused_argmin_3,(.L_x_1 - triton_poi_fused_argmin_3)
        .other          triton_poi_fused_argmin_3,@"STO_CUDA_ENTRY STV_DEFAULT"
triton_poi_fused_argmin_3:
.text.triton_poi_fused_argmin_3:
[----:B------:R-:W0:Y:S02]  /*0000*/  LDC R1, c[0x0][0x28] ;  /* 0x00000a00ff017b82 */ /* 0x000e240000000800 */
[----:B------:R-:W1:Y:S01]  /*0010*/  S2R R0, SR_TID.X ;  /* 0x0000000000007919 */ /* 0x000e620000002100 */
[----:B------:R-:W2:Y:S01]  /*0020*/  LDC.64 R2, c[0x0][0x210] ;  /* 0x00008400ff027b82 */ /* 0x000ea20000000a00 */
[----:B------:R-:W-:Y:S01]  /*0030*/  IMAD.MOV.U32 R4, RZ, RZ, RZ ;  /* 0x000000ffff047224 */ /* 0x000fe200078e00ff */
[----:B------:R-:W-:Y:S01]  /*0040*/  ULDC.64 UR4, c[0x0][0x208] ;  /* 0x0000820000047ab9 */ /* 0x000fe20000000a00 */
[----:B------:R-:W3:Y:S01]  /*0050*/  S2R R5, SR_CTAID.X ;  /* 0x0000000000057919 */ /* 0x000ee20000002500 */
[----:B------:R-:W-:Y:S01]  /*0060*/  CS2R R8, SRZ ;  /* 0x0000000000087805 */ /* 0x000fe2000001ff00 */
[----:B-1----:R-:W-:-:S05]  /*0070*/  IMAD.SHL.U32 R0, R0, 0x2, RZ ;  /* 0x0000000200007824 */ /* 0x002fca00078e00ff */
[----:B------:R-:W-:-:S05]  /*0080*/  LOP3.LUT R0, R0, 0x3e, RZ, 0xc0, !PT ;  /* 0x0000003e00007812 */ /* 0x000fca00078ec0ff */
[----:B---3--:R-:W-:Y:S02]  /*0090*/  IMAD R5, R5, 0x40, R0 ;  /* 0x0000004005057824 */ /* 0x008fe400078e0200 */
[----:B------:R-:W-:Y:S02]  /*00a0*/  IMAD.MOV.U32 R0, RZ, RZ, RZ ;  /* 0x000000ffff007224 */ /* 0x000fe400078e00ff */
[C---:B------:R-:W-:Y:S01]  /*00b0*/  IMAD.SHL.U32 R7, R5.reuse, 0x4, RZ ;  /* 0x0000000405077824 */ /* 0x040fe200078e00ff */
[----:B------:R-:W-:-:S03]  /*00c0*/  ISETP.GE.AND P6, PT, R5, 0x40, PT ;  /* 0x000000400500780c */ /* 0x000fc60003fc6270 */
[----:B--2---:R-:W-:Y:S01]  /*00d0*/  IMAD.WIDE R2, R7, 0x4, R2 ;  /* 0x0000000407027825 */ /* 0x004fe200078e0202 */
[----:B------:R-:W-:-:S09]  /*00e0*/  CS2R R6, SRZ ;  /* 0x0000000000067805 */ /* 0x000fd2000001ff00 */
[----:B------:R-:W2:Y:S04]  /*00f0*/  @!P6 LDG.E.EL R0, desc[UR4][R2.64] ;  /* 0x000000040200e981 */ /* 0x000ea8000c2e1900 */
[----:B------:R-:W3:Y:S04]  /*0100*/  @!P6 LDG.E.EL R4, desc[UR4][R2.64+0x10] ;  /* 0x000010040204e981 */ /* 0x000ee8000c2e1900 */
[----:B------:R-:W4:Y:S04]  /*0110*/  @!P6 LDG.E.EL R7, desc[UR4][R2.64+0x4] ;  /* 0x000004040207e981 */ /* 0x000f28000c2e1900 */
[----:B------:R-:W5:Y:S04]  /*0120*/  @!P6 LDG.E.EL R9, desc[UR4][R2.64+0x14] ;  /* 0x000014040209e981 */ /* 0x000f68000c2e1900 */
[----:B------:R-:W5:Y:S04]  /*0130*/  @!P6 LDG.E.EL R6, desc[UR4][R2.64+0x8] ;  /* 0x000008040206e981 */ /* 0x000f68000c2e1900 */
[----:B------:R-:W5:Y:S01]  /*0140*/  @!P6 LDG.E.EL R8, desc[UR4][R2.64+0x18] ;  /* 0x000018040208e981 */ /* 0x000f62000c2e1900 */
[----:B------:R-:W-:-:S06]  /*0150*/  CS2R R10, SRZ ;  /* 0x00000000000a7805 */ /* 0x000fcc000001ff00 */
[----:B------:R-:W5:Y:S04]  /*0160*/  @!P6 LDG.E.EL R10, desc[UR4][R2.64+0xc] ;  /* 0x00000c04020ae981 */ /* 0x000f68000c2e1900 */
[----:B------:R1:W5:Y:S02]  /*0170*/  @!P6 LDG.E.EL R11, desc[UR4][R2.64+0x1c] ;  /* 0x00001c04020be981 */ /* 0x000364000c2e1900 */
[----:B-1----:R-:W1:Y:S02]  /*0180*/  LDC.64 R2, c[0x0][0x218] ;  /* 0x00008600ff027b82 */ /* 0x002e640000000a00 */
[----:B-1----:R-:W-:Y:S01]  /*0190*/  IMAD.WIDE R2, R5, 0x8, R2 ;  /* 0x0000000805027825 */ /* 0x002fe200078e0202 */
[----:B--2---:R-:W-:Y:S02]  /*01a0*/  FSETP.NAN.AND P0, PT, R0, R0, PT ;  /* 0x000000000000720b */ /* 0x004fe40003f08000 */
[----:B---3--:R-:W-:-:S02]  /*01b0*/  FSETP.NAN.AND P2, PT, R4, R4, PT ;  /* 0x000000040400720b */ /* 0x008fc40003f48000 */
[CC--:B----4-:R-:W-:Y:S02]  /*01c0*/  FSETP.NUM.AND P3, PT, R7.reuse, R7.reuse, P0 ;  /* 0x000000070700720b */ /* 0x0d0fe40000767000 */
[----:B------:R-:W-:Y:S02]  /*01d0*/  FSETP.NAN.AND P4, PT, R7, R7, P0 ;  /* 0x000000070700720b */ /* 0x000fe40000788000 */
[CC--:B-----5:R-:W-:Y:S02]  /*01e0*/  FSETP.NUM.AND P1, PT, R9.reuse, R9.reuse, P2 ;  /* 0x000000090900720b */ /* 0x0e0fe40001727000 */
[----:B------:R-:W-:Y:S02]  /*01f0*/  FSETP.NAN.AND P0, PT, R9, R9, P2 ;  /* 0x000000090900720b */ /* 0x000fe40001708000 */
[CC--:B------:R-:W-:Y:S02]  /*0200*/  FSETP.LT.OR P2, PT, R0.reuse, R7.reuse, P3 ;  /* 0x000000070000720b */ /* 0x0c0fe40001f41400 */
[----:B------:R-:W-:-:S02]  /*0210*/  FSETP.EQ.OR P4, PT, R0, R7, P4 ;  /* 0x000000070000720b */ /* 0x000fc40002782400 */
[CC--:B------:R-:W-:Y:S02]  /*0220*/  FSETP.LT.OR P1, PT, R4.reuse, R9.reuse, P1 ;  /* 0x000000090400720b */ /* 0x0c0fe40000f21400 */
[----:B------:R-:W-:Y:S02]  /*0230*/  FSETP.EQ.OR P3, PT, R4, R9, P0 ;  /* 0x000000090400720b */ /* 0x000fe40000762400 */
[----:B------:R-:W-:Y:S02]  /*0240*/  PLOP3.LUT P0, PT, P2, P4, PT, 0xa8, 0x0 ;  /* 0x000000000000781c */ /* 0x000fe40001709570 */
[----:B------:R-:W-:Y:S02]  /*0250*/  PLOP3.LUT P1, PT, P1, P3, PT, 0xa8, 0x0 ;  /* 0x000000000000781c */ /* 0x000fe40000f27570 */
[----:B------:R-:W-:Y:S02]  /*0260*/  FSEL R7, R0, R7, P0 ;  /* 0x0000000700077208 */ /* 0x000fe40000000000 */
[----:B------:R-:W-:-:S02]  /*0270*/  FSEL R9, R4, R9, P1 ;  /* 0x0000000904097208 */ /* 0x000fc40000800000 */
[----:B------:R-:W-:Y:S02]  /*0280*/  FSETP.NAN.AND P2, PT, R7, R7, PT ;  /* 0x000000070700720b */ /* 0x000fe40003f48000 */
[----:B------:R-:W-:Y:S02]  /*0290*/  FSETP.NAN.AND P5, PT, R9, R9, PT ;  /* 0x000000090900720b */ /* 0x000fe40003fa8000 */
[CC--:B------:R-:W-:Y:S02]  /*02a0*/  FSETP.NUM.AND P3, PT, R6.reuse, R6.reuse, P2 ;  /* 0x000000060600720b */ /* 0x0c0fe40001767000 */
[----:B------:R-:W-:Y:S02]  /*02b0*/  FSETP.NAN.AND P2, PT, R6, R6, P2 ;  /* 0x000000060600720b */ /* 0x000fe40001748000 */
[CC--:B------:R-:W-:Y:S02]  /*02c0*/  FSETP.NUM.AND P4, PT, R8.reuse, R8.reuse, P5 ;  /* 0x000000080800720b */ /* 0x0c0fe40002f87000 */
[----:B------:R-:W-:-:S02]  /*02d0*/  FSETP.NAN.AND P5, PT, R8, R8, P5 ;  /* 0x000000080800720b */ /* 0x000fc40002fa8000 */
[CC--:B------:R-:W-:Y:S02]  /*02e0*/  FSETP.LT.OR P3, PT, R7.reuse, R6.reuse, P3 ;  /* 0x000000060700720b */ /* 0x0c0fe40001f61400 */
[----:B------:R-:W-:Y:S02]  /*02f0*/  FSETP.EQ.OR P2, PT, R7, R6, P2 ;  /* 0x000000060700720b */ /* 0x000fe40001742400 */
[CC--:B------:R-:W-:Y:S02]  /*0300*/  FSETP.LT.OR P4, PT, R9.reuse, R8.reuse, P4 ;  /* 0x000000080900720b */ /* 0x0c0fe40002781400 */
[----:B------:R-:W-:Y:S02]  /*0310*/  FSETP.EQ.OR P5, PT, R9, R8, P5 ;  /* 0x000000080900720b */ /* 0x000fe40002fa2400 */
[----:B------:R-:W-:Y:S02]  /*0320*/  PLOP3.LUT P2, PT, P3, P2, PT, 0xa8, 0x0 ;  /* 0x000000000000781c */ /* 0x000fe40001f45570 */
[----:B------:R-:W-:-:S02]  /*0330*/  PLOP3.LUT P4, PT, P4, P5, PT, 0xa8, 0x0 ;  /* 0x000000000000781c */ /* 0x000fc4000278b570 */
[----:B------:R-:W-:Y:S02]  /*0340*/  FSEL R7, R7, R6, P2 ;  /* 0x0000000607077208 */ /* 0x000fe40001000000 */
[----:B------:R-:W-:Y:S02]  /*0350*/  SEL R13, RZ, 0x1, P0 ;  /* 0x00000001ff0d7807 */ /* 0x000fe40000000000 */
[----:B------:R-:W-:Y:S02]  /*0360*/  SEL R0, RZ, 0x1, P1 ;  /* 0x00000001ff007807 */ /* 0x000fe40000800000 */
[----:B------:R-:W-:Y:S02]  /*0370*/  FSEL R8, R9, R8, P4 ;  /* 0x0000000809087208 */ /* 0x000fe40002000000 */
[----:B------:R-:W-:Y:S02]  /*0380*/  SEL R13, R13, 0x2, P2 ;  /* 0x000000020d0d7807 */ /* 0x000fe40001000000 */
[----:B------:R-:W-:-:S02]  /*0390*/  FSETP.NAN.AND P1, PT, R7, R7, PT ;  /* 0x000000070700720b */ /* 0x000fc40003f28000 */
[----:B------:R-:W-:Y:S02]  /*03a0*/  SEL R9, R0, 0x2, P4 ;  /* 0x0000000200097807 */ /* 0x000fe40002000000 */
[----:B------:R-:W-:Y:S02]  /*03b0*/  FSETP.NAN.AND P0, PT, R8, R8, PT ;  /* 0x000000080800720b */ /* 0x000fe40003f08000 */
[----:B------:R-:W-:Y:S02]  /*03c0*/  FSETP.NAN.AND P3, PT, R10, R10, PT ;  /* 0x0000000a0a00720b */ /* 0x000fe40003f68000 */
[----:B------:R-:W-:Y:S02]  /*03d0*/  SEL R4, R13, 0x3, P1 ;  /* 0x000000030d047807 */ /* 0x000fe40000800000 */
[----:B------:R-:W-:Y:S02]  /*03e0*/  FSETP.NAN.AND P2, PT, R11, R11, PT ;  /* 0x0000000b0b00720b */ /* 0x000fe40003f48000 */
[----:B------:R-:W-:-:S02]  /*03f0*/  SEL R0, R9, 0x3, P0 ;  /* 0x0000000309007807 */ /* 0x000fc40000000000 */
[----:B------:R-:W-:Y:S02]  /*0400*/  FSETP.NEU.AND P4, PT, R7, R10, PT ;  /* 0x0000000a0700720b */ /* 0x000fe40003f8d000 */
[----:B------:R-:W-:Y:S02]  /*0410*/  SEL R4, R4, 0x3, P3 ;  /* 0x0000000304047807 */ /* 0x000fe40001800000 */
[----:B------:R-:W-:Y:S02]  /*0420*/  FSETP.NEU.AND P5, PT, R8, R11, PT ;  /* 0x0000000b0800720b */ /* 0x000fe40003fad000 */
[----:B------:R-:W-:Y:S02]  /*0430*/  SEL R0, R0, 0x3, P2 ;  /* 0x0000000300007807 */ /* 0x000fe40001000000 */
[----:B------:R-:W-:Y:S02]  /*0440*/  SEL R4, R13, R4, !P4 ;  /* 0x000000040d047207 */ /* 0x000fe40006000000 */
[----:B------:R-:W-:-:S02]  /*0450*/  SEL R0, R9, R0, !P5 ;  /* 0x0000000009007207 */ /* 0x000fc40006800000 */
[----:B------:R-:W-:Y:S02]  /*0460*/  @P1 SEL R4, R4, R13, P3 ;  /* 0x0000000d04041207 */ /* 0x000fe40001800000 */
[----:B------:R-:W-:Y:S02]  /*0470*/  FSETP.GEU.AND P4, PT, R7, R10, PT ;  /* 0x0000000a0700720b */ /* 0x000fe40003f8e000 */
[----:B------:R-:W-:Y:S02]  /*0480*/  FSETP.GEU.AND P1, PT, R8, R11, PT ;  /* 0x0000000b0800720b */ /* 0x000fe40003f2e000 */
[----:B------:R-:W-:Y:S02]  /*0490*/  @P0 SEL R0, R0, R9, P2 ;  /* 0x0000000900000207 */ /* 0x000fe40001000000 */
[----:B------:R-:W-:Y:S02]  /*04a0*/  SEL R4, R13, R4, !P4 ;  /* 0x000000040d047207 */ /* 0x000fe40006000000 */
[----:B------:R-:W-:Y:S01]  /*04b0*/  SEL R6, R9, R0, !P1 ;  /* 0x0000000009067207 */ /* 0x000fe20004800000 */
[----:B------:R-:W-:Y:S06]  /*04c0*/  @P6 EXIT ;  /* 0x000000000000694d */ /* 0x000fec0003800000 */
[----:B------:R-:W-:Y:S02]  /*04d0*/  IMAD.MOV.U32 R5, RZ, RZ, RZ ;  /* 0x000000ffff057224 */ /* 0x000fe400078e00ff */
[----:B------:R-:W-:-:S05]  /*04e0*/  IMAD.MOV.U32 R7, RZ, RZ, RZ ;  /* 0x000000ffff077224 */ /* 0x000fca00078e00ff */
[----:B------:R-:W-:Y:S01]  /*04f0*/  STG.E.128 desc[UR4][R2.64], R4 ;  /* 0x0000000402007986 */ /* 0x000fe2000c101d04 */
[----:B------:R-:W-:Y:S05]  /*0500*/  EXIT ;  /* 0x000000000000794d */ /* 0x000fea0003800000 */
.L_x_0:
[----:B------:R-:W-:-:S00]  /*0510*/  BRA `(.L_x_0) ;  /* 0xfffffffc00fc7947 */ /* 0x000fc0000383ffff */
[----:B------:R-:W-:-:S00]  /*0520*/  NOP ;  /* 0x0000000000007918 */ /* 0x000fc00000000000 */
        /* <DEDUP_REMOVED lines=13> */
.L_x_1:


//--------------------- .nv.constant0.triton_poi_fused_argmin_3 --------------------------
	.section	.nv.constant0.triton_poi_fused_argmin_3,"a",@progbits
	.sectionflags	@""
	.align	4
.nv.constant0.triton_poi_fused_argmin_3:
	.zero		548
